//
// Generated by NVIDIA NVVM Compiler
//
// Compiler Build ID: CL-36424714
// Cuda compilation tools, release 13.0, V13.0.88
// Based on NVVM 20.0.0
//

.version 9.0
.target sm_100
.address_size 64

	// .globl	_Z13matrixMulCUDAILi16EEvPfS0_S0_ii
// _ZZ13matrixMulCUDAILi16EEvPfS0_S0_iiE2As has been demoted
// _ZZ13matrixMulCUDAILi16EEvPfS0_S0_iiE2Bs has been demoted
// _ZZ13matrixMulCUDAILi32EEvPfS0_S0_iiE2As has been demoted
// _ZZ13matrixMulCUDAILi32EEvPfS0_S0_iiE2Bs has been demoted

.visible .entry _Z13matrixMulCUDAILi16EEvPfS0_S0_ii(
	.param .u64 .ptr .align 1 _Z13matrixMulCUDAILi16EEvPfS0_S0_ii_param_0,
	.param .u64 .ptr .align 1 _Z13matrixMulCUDAILi16EEvPfS0_S0_ii_param_1,
	.param .u64 .ptr .align 1 _Z13matrixMulCUDAILi16EEvPfS0_S0_ii_param_2,
	.param .u32 _Z13matrixMulCUDAILi16EEvPfS0_S0_ii_param_3,
	.param .u32 _Z13matrixMulCUDAILi16EEvPfS0_S0_ii_param_4
)
{
	.reg .pred 	%p<5>;
	.reg .b32 	%r<64>;
	.reg .b32 	%f<162>;
	.reg .b64 	%rd<24>;
	// demoted variable
	.shared .align 4 .b8 _ZZ13matrixMulCUDAILi16EEvPfS0_S0_iiE2As[1024];
	// demoted variable
	.shared .align 4 .b8 _ZZ13matrixMulCUDAILi16EEvPfS0_S0_iiE2Bs[1024];
	ld.param.u64 	%rd4, [_Z13matrixMulCUDAILi16EEvPfS0_S0_ii_param_1];
	ld.param.u64 	%rd5, [_Z13matrixMulCUDAILi16EEvPfS0_S0_ii_param_2];
	ld.param.u32 	%r30, [_Z13matrixMulCUDAILi16EEvPfS0_S0_ii_param_3];
	ld.param.u32 	%r31, [_Z13matrixMulCUDAILi16EEvPfS0_S0_ii_param_4];
	cvta.to.global.u64 	%rd1, %rd5;
	cvta.to.global.u64 	%rd2, %rd4;
	mov.u32 	%r32, %ctaid.x;
	mov.u32 	%r1, %ctaid.y;
	mov.u32 	%r2, %tid.x;
	mov.u32 	%r3, %tid.y;
	mul.lo.s32 	%r33, %r30, %r1;
	shl.b32 	%r63, %r33, 4;
	add.s32 	%r5, %r63, %r30;
	shl.b32 	%r6, %r32, 4;
	shl.b32 	%r7, %r31, 4;
	setp.lt.s32 	%p1, %r30, 1;
	mov.f32 	%f161, 0f00000000;
	@%p1 bra 	$L__BB0_6;
	mul.lo.s32 	%r8, %r30, %r3;
	shl.b32 	%r34, %r3, 6;
	mov.u32 	%r35, _ZZ13matrixMulCUDAILi16EEvPfS0_S0_iiE2As;
	add.s32 	%r9, %r35, %r34;
	shl.b32 	%r36, %r2, 2;
	add.s32 	%r10, %r9, %r36;
	mul.lo.s32 	%r11, %r31, %r3;
	mov.u32 	%r37, _ZZ13matrixMulCUDAILi16EEvPfS0_S0_iiE2Bs;
	add.s32 	%r13, %r37, %r36;
	add.s32 	%r12, %r13, %r34;
	add.s32 	%r14, %r63, 16;
	max.s32 	%r38, %r5, %r14;
	not.b32 	%r39, %r63;
	add.s32 	%r15, %r38, %r39;
	and.b32  	%r40, %r15, 16;
	setp.ne.s32 	%p2, %r40, 0;
	mov.f32 	%f161, 0f00000000;
	mov.u32 	%r58, %r6;
	@%p2 bra 	$L__BB0_3;
	add.s32 	%r41, %r8, %r2;
	add.s32 	%r42, %r41, %r63;
	mul.wide.s32 	%rd6, %r42, 4;
	add.s64 	%rd7, %rd2, %rd6;
	ld.global.f32 	%f10, [%rd7];
	st.shared.f32 	[%r10], %f10;
	add.s32 	%r43, %r11, %r2;
	add.s32 	%r44, %r43, %r6;
	mul.wide.s32 	%rd8, %r44, 4;
	add.s64 	%rd9, %rd1, %rd8;
	ld.global.f32 	%f11, [%rd9];
	st.shared.f32 	[%r12], %f11;
	bar.sync 	0;
	ld.shared.f32 	%f12, [%r9];
	ld.shared.f32 	%f13, [%r13];
	fma.rn.f32 	%f14, %f12, %f13, 0f00000000;
	ld.shared.f32 	%f15, [%r9+4];
	ld.shared.f32 	%f16, [%r13+64];
	fma.rn.f32 	%f17, %f15, %f16, %f14;
	ld.shared.f32 	%f18, [%r9+8];
	ld.shared.f32 	%f19, [%r13+128];
	fma.rn.f32 	%f20, %f18, %f19, %f17;
	ld.shared.f32 	%f21, [%r9+12];
	ld.shared.f32 	%f22, [%r13+192];
	fma.rn.f32 	%f23, %f21, %f22, %f20;
	ld.shared.f32 	%f24, [%r9+16];
	ld.shared.f32 	%f25, [%r13+256];
	fma.rn.f32 	%f26, %f24, %f25, %f23;
	ld.shared.f32 	%f27, [%r9+20];
	ld.shared.f32 	%f28, [%r13+320];
	fma.rn.f32 	%f29, %f27, %f28, %f26;
	ld.shared.f32 	%f30, [%r9+24];
	ld.shared.f32 	%f31, [%r13+384];
	fma.rn.f32 	%f32, %f30, %f31, %f29;
	ld.shared.f32 	%f33, [%r9+28];
	ld.shared.f32 	%f34, [%r13+448];
	fma.rn.f32 	%f35, %f33, %f34, %f32;
	ld.shared.f32 	%f36, [%r9+32];
	ld.shared.f32 	%f37, [%r13+512];
	fma.rn.f32 	%f38, %f36, %f37, %f35;
	ld.shared.f32 	%f39, [%r9+36];
	ld.shared.f32 	%f40, [%r13+576];
	fma.rn.f32 	%f41, %f39, %f40, %f38;
	ld.shared.f32 	%f42, [%r9+40];
	ld.shared.f32 	%f43, [%r13+640];
	fma.rn.f32 	%f44, %f42, %f43, %f41;
	ld.shared.f32 	%f45, [%r9+44];
	ld.shared.f32 	%f46, [%r13+704];
	fma.rn.f32 	%f47, %f45, %f46, %f44;
	ld.shared.f32 	%f48, [%r9+48];
	ld.shared.f32 	%f49, [%r13+768];
	fma.rn.f32 	%f50, %f48, %f49, %f47;
	ld.shared.f32 	%f51, [%r9+52];
	ld.shared.f32 	%f52, [%r13+832];
	fma.rn.f32 	%f53, %f51, %f52, %f50;
	ld.shared.f32 	%f54, [%r9+56];
	ld.shared.f32 	%f55, [%r13+896];
	fma.rn.f32 	%f56, %f54, %f55, %f53;
	ld.shared.f32 	%f57, [%r9+60];
	ld.shared.f32 	%f58, [%r13+960];
	fma.rn.f32 	%f161, %f57, %f58, %f56;
	bar.sync 	0;
	add.s32 	%r58, %r6, %r7;
	mov.u32 	%r63, %r14;
$L__BB0_3:
	setp.lt.u32 	%p3, %r15, 16;
	@%p3 bra 	$L__BB0_6;
	add.s32 	%r45, %r2, %r58;
	add.s32 	%r46, %r3, 16;
	mad.lo.s32 	%r62, %r31, %r46, %r45;
	add.s32 	%r61, %r45, %r11;
	add.s32 	%r47, %r2, %r63;
	add.s32 	%r60, %r47, %r8;
$L__BB0_5:
	ld.param.u64 	%rd23, [_Z13matrixMulCUDAILi16EEvPfS0_S0_ii_param_2];
	ld.param.u64 	%rd22, [_Z13matrixMulCUDAILi16EEvPfS0_S0_ii_param_1];
	mul.wide.s32 	%rd10, %r60, 4;
	cvta.to.global.u64 	%rd11, %rd22;
	add.s64 	%rd12, %rd11, %rd10;
	ld.global.f32 	%f59, [%rd12];
	st.shared.f32 	[%r10], %f59;
	cvta.to.global.u64 	%rd13, %rd23;
	mul.wide.s32 	%rd14, %r61, 4;
	add.s64 	%rd15, %rd13, %rd14;
	ld.global.f32 	%f60, [%rd15];
	st.shared.f32 	[%r12], %f60;
	bar.sync 	0;
	ld.shared.f32 	%f61, [%r9];
	ld.shared.f32 	%f62, [%r13];
	fma.rn.f32 	%f63, %f61, %f62, %f161;
	ld.shared.f32 	%f64, [%r9+4];
	ld.shared.f32 	%f65, [%r13+64];
	fma.rn.f32 	%f66, %f64, %f65, %f63;
	ld.shared.f32 	%f67, [%r9+8];
	ld.shared.f32 	%f68, [%r13+128];
	fma.rn.f32 	%f69, %f67, %f68, %f66;
	ld.shared.f32 	%f70, [%r9+12];
	ld.shared.f32 	%f71, [%r13+192];
	fma.rn.f32 	%f72, %f70, %f71, %f69;
	ld.shared.f32 	%f73, [%r9+16];
	ld.shared.f32 	%f74, [%r13+256];
	fma.rn.f32 	%f75, %f73, %f74, %f72;
	ld.shared.f32 	%f76, [%r9+20];
	ld.shared.f32 	%f77, [%r13+320];
	fma.rn.f32 	%f78, %f76, %f77, %f75;
	ld.shared.f32 	%f79, [%r9+24];
	ld.shared.f32 	%f80, [%r13+384];
	fma.rn.f32 	%f81, %f79, %f80, %f78;
	ld.shared.f32 	%f82, [%r9+28];
	ld.shared.f32 	%f83, [%r13+448];
	fma.rn.f32 	%f84, %f82, %f83, %f81;
	ld.shared.f32 	%f85, [%r9+32];
	ld.shared.f32 	%f86, [%r13+512];
	fma.rn.f32 	%f87, %f85, %f86, %f84;
	ld.shared.f32 	%f88, [%r9+36];
	ld.shared.f32 	%f89, [%r13+576];
	fma.rn.f32 	%f90, %f88, %f89, %f87;
	ld.shared.f32 	%f91, [%r9+40];
	ld.shared.f32 	%f92, [%r13+640];
	fma.rn.f32 	%f93, %f91, %f92, %f90;
	ld.shared.f32 	%f94, [%r9+44];
	ld.shared.f32 	%f95, [%r13+704];
	fma.rn.f32 	%f96, %f94, %f95, %f93;
	ld.shared.f32 	%f97, [%r9+48];
	ld.shared.f32 	%f98, [%r13+768];
	fma.rn.f32 	%f99, %f97, %f98, %f96;
	ld.shared.f32 	%f100, [%r9+52];
	ld.shared.f32 	%f101, [%r13+832];
	fma.rn.f32 	%f102, %f100, %f101, %f99;
	ld.shared.f32 	%f103, [%r9+56];
	ld.shared.f32 	%f104, [%r13+896];
	fma.rn.f32 	%f105, %f103, %f104, %f102;
	ld.shared.f32 	%f106, [%r9+60];
	ld.shared.f32 	%f107, [%r13+960];
	fma.rn.f32 	%f108, %f106, %f107, %f105;
	bar.sync 	0;
	ld.global.f32 	%f109, [%rd12+64];
	st.shared.f32 	[%r10], %f109;
	mul.wide.s32 	%rd16, %r62, 4;
	add.s64 	%rd17, %rd13, %rd16;
	ld.global.f32 	%f110, [%rd17];
	st.shared.f32 	[%r12], %f110;
	bar.sync 	0;
	ld.shared.f32 	%f111, [%r9];
	ld.shared.f32 	%f112, [%r13];
	fma.rn.f32 	%f113, %f111, %f112, %f108;
	ld.shared.f32 	%f114, [%r9+4];
	ld.shared.f32 	%f115, [%r13+64];
	fma.rn.f32 	%f116, %f114, %f115, %f113;
	ld.shared.f32 	%f117, [%r9+8];
	ld.shared.f32 	%f118, [%r13+128];
	fma.rn.f32 	%f119, %f117, %f118, %f116;
	ld.shared.f32 	%f120, [%r9+12];
	ld.shared.f32 	%f121, [%r13+192];
	fma.rn.f32 	%f122, %f120, %f121, %f119;
	ld.shared.f32 	%f123, [%r9+16];
	ld.shared.f32 	%f124, [%r13+256];
	fma.rn.f32 	%f125, %f123, %f124, %f122;
	ld.shared.f32 	%f126, [%r9+20];
	ld.shared.f32 	%f127, [%r13+320];
	fma.rn.f32 	%f128, %f126, %f127, %f125;
	ld.shared.f32 	%f129, [%r9+24];
	ld.shared.f32 	%f130, [%r13+384];
	fma.rn.f32 	%f131, %f129, %f130, %f128;
	ld.shared.f32 	%f132, [%r9+28];
	ld.shared.f32 	%f133, [%r13+448];
	fma.rn.f32 	%f134, %f132, %f133, %f131;
	ld.shared.f32 	%f135, [%r9+32];
	ld.shared.f32 	%f136, [%r13+512];
	fma.rn.f32 	%f137, %f135, %f136, %f134;
	ld.shared.f32 	%f138, [%r9+36];
	ld.shared.f32 	%f139, [%r13+576];
	fma.rn.f32 	%f140, %f138, %f139, %f137;
	ld.shared.f32 	%f141, [%r9+40];
	ld.shared.f32 	%f142, [%r13+640];
	fma.rn.f32 	%f143, %f141, %f142, %f140;
	ld.shared.f32 	%f144, [%r9+44];
	ld.shared.f32 	%f145, [%r13+704];
	fma.rn.f32 	%f146, %f144, %f145, %f143;
	ld.shared.f32 	%f147, [%r9+48];
	ld.shared.f32 	%f148, [%r13+768];
	fma.rn.f32 	%f149, %f147, %f148, %f146;
	ld.shared.f32 	%f150, [%r9+52];
	ld.shared.f32 	%f151, [%r13+832];
	fma.rn.f32 	%f152, %f150, %f151, %f149;
	ld.shared.f32 	%f153, [%r9+56];
	ld.shared.f32 	%f154, [%r13+896];
	fma.rn.f32 	%f155, %f153, %f154, %f152;
	ld.shared.f32 	%f156, [%r9+60];
	ld.shared.f32 	%f157, [%r13+960];
	fma.rn.f32 	%f161, %f156, %f157, %f155;
	bar.sync 	0;
	add.s32 	%r63, %r63, 32;
	shl.b32 	%r54, %r31, 5;
	add.s32 	%r62, %r62, %r54;
	add.s32 	%r61, %r61, %r54;
	add.s32 	%r60, %r60, 32;
	setp.lt.s32 	%p4, %r63, %r5;
	@%p4 bra 	$L__BB0_5;
$L__BB0_6:
	ld.param.u64 	%rd21, [_Z13matrixMulCUDAILi16EEvPfS0_S0_ii_param_0];
	cvta.to.global.u64 	%rd18, %rd21;
	add.s32 	%r55, %r6, %r2;
	mad.lo.s32 	%r56, %r31, %r3, %r55;
	mad.lo.s32 	%r57, %r7, %r1, %r56;
	mul.wide.s32 	%rd19, %r57, 4;
	add.s64 	%rd20, %rd18, %rd19;
	st.global.f32 	[%rd20], %f161;
	ret;

}
	// .globl	_Z13matrixMulCUDAILi32EEvPfS0_S0_ii
.visible .entry _Z13matrixMulCUDAILi32EEvPfS0_S0_ii(
	.param .u64 .ptr .align 1 _Z13matrixMulCUDAILi32EEvPfS0_S0_ii_param_0,
	.param .u64 .ptr .align 1 _Z13matrixMulCUDAILi32EEvPfS0_S0_ii_param_1,
	.param .u64 .ptr .align 1 _Z13matrixMulCUDAILi32EEvPfS0_S0_ii_param_2,
	.param .u32 _Z13matrixMulCUDAILi32EEvPfS0_S0_ii_param_3,
	.param .u32 _Z13matrixMulCUDAILi32EEvPfS0_S0_ii_param_4
)
{
	.reg .pred 	%p<3>;
	.reg .b32 	%r<37>;
	.reg .b32 	%f<105>;
	.reg .b64 	%rd<13>;
	// demoted variable
	.shared .align 4 .b8 _ZZ13matrixMulCUDAILi32EEvPfS0_S0_iiE2As[4096];
	// demoted variable
	.shared .align 4 .b8 _ZZ13matrixMulCUDAILi32EEvPfS0_S0_iiE2Bs[4096];
	ld.param.u64 	%rd3, [_Z13matrixMulCUDAILi32EEvPfS0_S0_ii_param_0];
	ld.param.u64 	%rd4, [_Z13matrixMulCUDAILi32EEvPfS0_S0_ii_param_1];
	ld.param.u64 	%rd5, [_Z13matrixMulCUDAILi32EEvPfS0_S0_ii_param_2];
	ld.param.u32 	%r20, [_Z13matrixMulCUDAILi32EEvPfS0_S0_ii_param_3];
	ld.param.u32 	%r21, [_Z13matrixMulCUDAILi32EEvPfS0_S0_ii_param_4];
	mov.u32 	%r22, %ctaid.x;
	mov.u32 	%r1, %ctaid.y;
	mov.u32 	%r2, %tid.x;
	mov.u32 	%r3, %tid.y;
	mul.lo.s32 	%r23, %r20, %r1;
	shl.b32 	%r36, %r23, 5;
	shl.b32 	%r5, %r22, 5;
	shl.b32 	%r6, %r21, 5;
	setp.lt.s32 	%p1, %r20, 1;
	mov.f32 	%f104, 0f00000000;
	@%p1 bra 	$L__BB1_3;
	shl.b32 	%r24, %r3, 7;
	mov.u32 	%r25, _ZZ13matrixMulCUDAILi32EEvPfS0_S0_iiE2As;
	add.s32 	%r7, %r25, %r24;
	shl.b32 	%r26, %r2, 2;
	add.s32 	%r8, %r7, %r26;
	mov.u32 	%r27, _ZZ13matrixMulCUDAILi32EEvPfS0_S0_iiE2Bs;
	add.s32 	%r10, %r27, %r26;
	add.s32 	%r9, %r10, %r24;
	mad.lo.s32 	%r28, %r21, %r3, %r2;
	add.s32 	%r35, %r28, %r5;
	shl.b32 	%r29, %r1, 5;
	add.s32 	%r30, %r3, %r29;
	mad.lo.s32 	%r34, %r20, %r30, %r2;
	add.s32 	%r13, %r36, %r20;
	cvta.to.global.u64 	%rd1, %rd4;
	cvta.to.global.u64 	%rd2, %rd5;
	mov.f32 	%f104, 0f00000000;
$L__BB1_2:
	mul.wide.s32 	%rd6, %r35, 4;
	add.s64 	%rd7, %rd2, %rd6;
	mul.wide.s32 	%rd8, %r34, 4;
	add.s64 	%rd9, %rd1, %rd8;
	ld.global.f32 	%f6, [%rd9];
	st.shared.f32 	[%r8], %f6;
	ld.global.f32 	%f7, [%rd7];
	st.shared.f32 	[%r9], %f7;
	bar.sync 	0;
	ld.shared.f32 	%f8, [%r7];
	ld.shared.f32 	%f9, [%r10];
	fma.rn.f32 	%f10, %f8, %f9, %f104;
	ld.shared.f32 	%f11, [%r7+4];
	ld.shared.f32 	%f12, [%r10+128];
	fma.rn.f32 	%f13, %f11, %f12, %f10;
	ld.shared.f32 	%f14, [%r7+8];
	ld.shared.f32 	%f15, [%r10+256];
	fma.rn.f32 	%f16, %f14, %f15, %f13;
	ld.shared.f32 	%f17, [%r7+12];
	ld.shared.f32 	%f18, [%r10+384];
	fma.rn.f32 	%f19, %f17, %f18, %f16;
	ld.shared.f32 	%f20, [%r7+16];
	ld.shared.f32 	%f21, [%r10+512];
	fma.rn.f32 	%f22, %f20, %f21, %f19;
	ld.shared.f32 	%f23, [%r7+20];
	ld.shared.f32 	%f24, [%r10+640];
	fma.rn.f32 	%f25, %f23, %f24, %f22;
	ld.shared.f32 	%f26, [%r7+24];
	ld.shared.f32 	%f27, [%r10+768];
	fma.rn.f32 	%f28, %f26, %f27, %f25;
	ld.shared.f32 	%f29, [%r7+28];
	ld.shared.f32 	%f30, [%r10+896];
	fma.rn.f32 	%f31, %f29, %f30, %f28;
	ld.shared.f32 	%f32, [%r7+32];
	ld.shared.f32 	%f33, [%r10+1024];
	fma.rn.f32 	%f34, %f32, %f33, %f31;
	ld.shared.f32 	%f35, [%r7+36];
	ld.shared.f32 	%f36, [%r10+1152];
	fma.rn.f32 	%f37, %f35, %f36, %f34;
	ld.shared.f32 	%f38, [%r7+40];
	ld.shared.f32 	%f39, [%r10+1280];
	fma.rn.f32 	%f40, %f38, %f39, %f37;
	ld.shared.f32 	%f41, [%r7+44];
	ld.shared.f32 	%f42, [%r10+1408];
	fma.rn.f32 	%f43, %f41, %f42, %f40;
	ld.shared.f32 	%f44, [%r7+48];
	ld.shared.f32 	%f45, [%r10+1536];
	fma.rn.f32 	%f46, %f44, %f45, %f43;
	ld.shared.f32 	%f47, [%r7+52];
	ld.shared.f32 	%f48, [%r10+1664];
	fma.rn.f32 	%f49, %f47, %f48, %f46;
	ld.shared.f32 	%f50, [%r7+56];
	ld.shared.f32 	%f51, [%r10+1792];
	fma.rn.f32 	%f52, %f50, %f51, %f49;
	ld.shared.f32 	%f53, [%r7+60];
	ld.shared.f32 	%f54, [%r10+1920];
	fma.rn.f32 	%f55, %f53, %f54, %f52;
	ld.shared.f32 	%f56, [%r7+64];
	ld.shared.f32 	%f57, [%r10+2048];
	fma.rn.f32 	%f58, %f56, %f57, %f55;
	ld.shared.f32 	%f59, [%r7+68];
	ld.shared.f32 	%f60, [%r10+2176];
	fma.rn.f32 	%f61, %f59, %f60, %f58;
	ld.shared.f32 	%f62, [%r7+72];
	ld.shared.f32 	%f63, [%r10+2304];
	fma.rn.f32 	%f64, %f62, %f63, %f61;
	ld.shared.f32 	%f65, [%r7+76];
	ld.shared.f32 	%f66, [%r10+2432];
	fma.rn.f32 	%f67, %f65, %f66, %f64;
	ld.shared.f32 	%f68, [%r7+80];
	ld.shared.f32 	%f69, [%r10+2560];
	fma.rn.f32 	%f70, %f68, %f69, %f67;
	ld.shared.f32 	%f71, [%r7+84];
	ld.shared.f32 	%f72, [%r10+2688];
	fma.rn.f32 	%f73, %f71, %f72, %f70;
	ld.shared.f32 	%f74, [%r7+88];
	ld.shared.f32 	%f75, [%r10+2816];
	fma.rn.f32 	%f76, %f74, %f75, %f73;
	ld.shared.f32 	%f77, [%r7+92];
	ld.shared.f32 	%f78, [%r10+2944];
	fma.rn.f32 	%f79, %f77, %f78, %f76;
	ld.shared.f32 	%f80, [%r7+96];
	ld.shared.f32 	%f81, [%r10+3072];
	fma.rn.f32 	%f82, %f80, %f81, %f79;
	ld.shared.f32 	%f83, [%r7+100];
	ld.shared.f32 	%f84, [%r10+3200];
	fma.rn.f32 	%f85, %f83, %f84, %f82;
	ld.shared.f32 	%f86, [%r7+104];
	ld.shared.f32 	%f87, [%r10+3328];
	fma.rn.f32 	%f88, %f86, %f87, %f85;
	ld.shared.f32 	%f89, [%r7+108];
	ld.shared.f32 	%f90, [%r10+3456];
	fma.rn.f32 	%f91, %f89, %f90, %f88;
	ld.shared.f32 	%f92, [%r7+112];
	ld.shared.f32 	%f93, [%r10+3584];
	fma.rn.f32 	%f94, %f92, %f93, %f91;
	ld.shared.f32 	%f95, [%r7+116];
	ld.shared.f32 	%f96, [%r10+3712];
	fma.rn.f32 	%f97, %f95, %f96, %f94;
	ld.shared.f32 	%f98, [%r7+120];
	ld.shared.f32 	%f99, [%r10+3840];
	fma.rn.f32 	%f100, %f98, %f99, %f97;
	ld.shared.f32 	%f101, [%r7+124];
	ld.shared.f32 	%f102, [%r10+3968];
	fma.rn.f32 	%f104, %f101, %f102, %f100;
	bar.sync 	0;
	add.s32 	%r36, %r36, 32;
	add.s32 	%r35, %r35, %r6;
	add.s32 	%r34, %r34, 32;
	setp.lt.s32 	%p2, %r36, %r13;
	@%p2 bra 	$L__BB1_2;
$L__BB1_3:
	cvta.to.global.u64 	%rd10, %rd3;
	add.s32 	%r31, %r5, %r2;
	mad.lo.s32 	%r32, %r21, %r3, %r31;
	mad.lo.s32 	%r33, %r6, %r1, %r32;
	mul.wide.s32 	%rd11, %r33, 4;
	add.s64 	%rd12, %rd10, %rd11;
	st.global.f32 	[%rd12], %f104;
	ret;

}


// ===== COMPILED SASS (sm_100) =====

	.target	sm_100

	.elftype	@"ET_EXEC"


//--------------------- .note.nv.tkinfo           --------------------------
	.section	.note.nv.tkinfo,"",@"SHT_NOTE"
	.sectionflags	@"SHF_NOTE_NV_TKINFO"
	.tkinfo
        /*0018*/ 	.word	0x00000002
        /*0030*/ 	.string	""
        /*0030*/ 	.string	"ptxas"
        /*0030*/ 	.string	"Cuda compilation tools, release 13.0, V13.0.88"
        /*0030*/ 	.string	"Build cuda_13.0.r13.0/compiler.36424714_0"
        /*0030*/ 	.string	"-arch sm_100 -m 64 "



//--------------------- .note.nv.cuinfo           --------------------------
	.section	.note.nv.cuinfo,"",@"SHT_NOTE"
	.sectionflags	@"SHF_NOTE_NV_CUINFO"
        /*0018*/ 	.short	0x0002
        /*001a*/ 	.short	0x0064
        /*001c*/ 	.short	0x0082
	.zero		2


//--------------------- .nv.info                  --------------------------
	.section	.nv.info,"",@"SHT_CUDA_INFO"
	.align	4


	//----- nvinfo : EIATTR_REGCOUNT
	.align		4
        /*0000*/ 	.byte	0x04, 0x2f
        /*0002*/ 	.short	(.L_1 - .L_0)
	.align		4
.L_0:
        /*0004*/ 	.word	index@(_Z13matrixMulCUDAILi16EEvPfS0_S0_ii)
        /*0008*/ 	.word	0x00000020


	//----- nvinfo : EIATTR_FRAME_SIZE
	.align		4
.L_1:
        /*000c*/ 	.byte	0x04, 0x11
        /*000e*/ 	.short	(.L_3 - .L_2)
	.align		4
.L_2:
        /*0010*/ 	.word	index@(_Z13matrixMulCUDAILi16EEvPfS0_S0_ii)
        /*0014*/ 	.word	0x00000000


	//----- nvinfo : EIATTR_REGCOUNT
	.align		4
.L_3:
        /*0018*/ 	.byte	0x04, 0x2f
        /*001a*/ 	.short	(.L_5 - .L_4)
	.align		4
.L_4:
        /*001c*/ 	.word	index@(_Z13matrixMulCUDAILi32EEvPfS0_S0_ii)
        /*0020*/ 	.word	0x00000020


	//----- nvinfo : EIATTR_FRAME_SIZE
	.align		4
.L_5:
        /*0024*/ 	.byte	0x04, 0x11
        /*0026*/ 	.short	(.L_7 - .L_6)
	.align		4
.L_6:
        /*0028*/ 	.word	index@(_Z13matrixMulCUDAILi32EEvPfS0_S0_ii)
        /*002c*/ 	.word	0x00000000


	//----- nvinfo : EIATTR_MIN_STACK_SIZE
	.align		4
.L_7:
        /*0030*/ 	.byte	0x04, 0x12
        /*0032*/ 	.short	(.L_9 - .L_8)
	.align		4
.L_8:
        /*0034*/ 	.word	index@(_Z13matrixMulCUDAILi32EEvPfS0_S0_ii)
        /*0038*/ 	.word	0x00000000


	//----- nvinfo : EIATTR_MIN_STACK_SIZE
	.align		4
.L_9:
        /*003c*/ 	.byte	0x04, 0x12
        /*003e*/ 	.short	(.L_11 - .L_10)
	.align		4
.L_10:
        /*0040*/ 	.word	index@(_Z13matrixMulCUDAILi16EEvPfS0_S0_ii)
        /*0044*/ 	.word	0x00000000
.L_11:


//--------------------- .nv.compat                --------------------------
	.section	.nv.compat,"",@"SHT_CUDA_COMPAT_INFO"
	.align	4
        /*0000*/ 	.byte	0x02, 0x09, 0x00, 0x00, 0x02, 0x02, 0x01, 0x00, 0x02, 0x05, 0x05, 0x00, 0x03, 0x07, 0x01, 0x01
        /*0010*/ 	.byte	0x02, 0x03, 0x00, 0x00, 0x02, 0x06, 0x01, 0x00, 0x04, 0x0b, 0x08, 0x00, 0x09, 0x00, 0x00, 0x00
        /*0020*/ 	.byte	0x00, 0x00, 0x00, 0x00


//--------------------- .nv.info._Z13matrixMulCUDAILi32EEvPfS0_S0_ii --------------------------
	.section	.nv.info._Z13matrixMulCUDAILi32EEvPfS0_S0_ii,"",@"SHT_CUDA_INFO"
	.sectionflags	@""
	.align	4


	//----- nvinfo : EIATTR_CUDA_API_VERSION
	.align		4
        /*0000*/ 	.byte	0x04, 0x37
        /*0002*/ 	.short	(.L_13 - .L_12)
.L_12:
        /*0004*/ 	.word	0x00000082


	//----- nvinfo : EIATTR_KPARAM_INFO
	.align		4
.L_13:
        /*0008*/ 	.byte	0x04, 0x17
        /*000a*/ 	.short	(.L_15 - .L_14)
.L_14:
        /*000c*/ 	.word	0x00000000
        /*0010*/ 	.short	0x0004
        /*0012*/ 	.short	0x001c
        /*0014*/ 	.byte	0x00, 0xf0, 0x11, 0x00


	//----- nvinfo : EIATTR_KPARAM_INFO
	.align		4
.L_15:
        /*0018*/ 	.byte	0x04, 0x17
        /*001a*/ 	.short	(.L_17 - .L_16)
.L_16:
        /*001c*/ 	.word	0x00000000
        /*0020*/ 	.short	0x0003
        /*0022*/ 	.short	0x0018
        /*0024*/ 	.byte	0x00, 0xf0, 0x11, 0x00


	//----- nvinfo : EIATTR_KPARAM_INFO
	.align		4
.L_17:
        /*0028*/ 	.byte	0x04, 0x17
        /*002a*/ 	.short	(.L_19 - .L_18)
.L_18:
        /*002c*/ 	.word	0x00000000
        /*0030*/ 	.short	0x0002
        /*0032*/ 	.short	0x0010
        /*0034*/ 	.byte	0x00, 0xf5, 0x21, 0x00


	//----- nvinfo : EIATTR_KPARAM_INFO
	.align		4
.L_19:
        /*0038*/ 	.byte	0x04, 0x17
        /*003a*/ 	.short	(.L_21 - .L_20)
.L_20:
        /*003c*/ 	.word	0x00000000
        /*0040*/ 	.short	0x0001
        /*0042*/ 	.short	0x0008
        /*0044*/ 	.byte	0x00, 0xf5, 0x21, 0x00


	//----- nvinfo : EIATTR_KPARAM_INFO
	.align		4
.L_21:
        /*0048*/ 	.byte	0x04, 0x17
        /*004a*/ 	.short	(.L_23 - .L_22)
.L_22:
        /*004c*/ 	.word	0x00000000
        /*0050*/ 	.short	0x0000
        /*0052*/ 	.short	0x0000
        /*0054*/ 	.byte	0x00, 0xf5, 0x21, 0x00


	//----- nvinfo : EIATTR_SPARSE_MMA_MASK
	.align		4
.L_23:
        /*0058*/ 	.byte	0x03, 0x50
        /*005a*/ 	.short	0x0000


	//----- nvinfo : EIATTR_MAXREG_COUNT
	.align		4
        /*005c*/ 	.byte	0x03, 0x1b
        /*005e*/ 	.short	0x00ff


	//----- nvinfo : EIATTR_NUM_BARRIERS
	.align		4
        /*0060*/ 	.byte	0x02, 0x4c
        /*0062*/ 	.byte	0x01
	.zero		1


	//----- nvinfo : EIATTR_MERCURY_ISA_VERSION
	.align		4
        /*0064*/ 	.byte	0x03, 0x5f
        /*0066*/ 	.short	0x0101


	//----- nvinfo : EIATTR_VRC_CTA_INIT_COUNT
	.align		4
        /*0068*/ 	.byte	0x02, 0x4a
	.zero		1
	.zero		1


	//----- nvinfo : EIATTR_EXIT_INSTR_OFFSETS
	.align		4
        /*006c*/ 	.byte	0x04, 0x1c
        /*006e*/ 	.short	(.L_25 - .L_24)


	//   ....[0]....
.L_24:
        /*0070*/ 	.word	0x00000790


	//----- nvinfo : EIATTR_CBANK_PARAM_SIZE
	.align		4
.L_25:
        /*0074*/ 	.byte	0x03, 0x19
        /*0076*/ 	.short	0x0020


	//----- nvinfo : EIATTR_PARAM_CBANK
	.align		4
        /*0078*/ 	.byte	0x04, 0x0a
        /*007a*/ 	.short	(.L_27 - .L_26)
	.align		4
.L_26:
        /*007c*/ 	.word	index@(.nv.constant0._Z13matrixMulCUDAILi32EEvPfS0_S0_ii)
        /*0080*/ 	.short	0x0380
        /*0082*/ 	.short	0x0020


	//----- nvinfo : EIATTR_SW_WAR
	.align		4
.L_27:
        /*0084*/ 	.byte	0x04, 0x36
        /*0086*/ 	.short	(.L_29 - .L_28)
.L_28:
        /*0088*/ 	.word	0x00000008
.L_29:


//--------------------- .nv.info._Z13matrixMulCUDAILi16EEvPfS0_S0_ii --------------------------
	.section	.nv.info._Z13matrixMulCUDAILi16EEvPfS0_S0_ii,"",@"SHT_CUDA_INFO"
	.sectionflags	@""
	.align	4


	//----- nvinfo : EIATTR_CUDA_API_VERSION
	.align		4
        /*0000*/ 	.byte	0x04, 0x37
        /*0002*/ 	.short	(.L_31 - .L_30)
.L_30:
        /*0004*/ 	.word	0x00000082


	//----- nvinfo : EIATTR_KPARAM_INFO
	.align		4
.L_31:
        /*0008*/ 	.byte	0x04, 0x17
        /*000a*/ 	.short	(.L_33 - .L_32)
.L_32:
        /*000c*/ 	.word	0x00000000
        /*0010*/ 	.short	0x0004
        /*0012*/ 	.short	0x001c
        /*0014*/ 	.byte	0x00, 0xf0, 0x11, 0x00


	//----- nvinfo : EIATTR_KPARAM_INFO
	.align		4
.L_33:
        /*0018*/ 	.byte	0x04, 0x17
        /*001a*/ 	.short	(.L_35 - .L_34)
.L_34:
        /*001c*/ 	.word	0x00000000
        /*0020*/ 	.short	0x0003
        /*0022*/ 	.short	0x0018
        /*0024*/ 	.byte	0x00, 0xf0, 0x11, 0x00


	//----- nvinfo : EIATTR_KPARAM_INFO
	.align		4
.L_35:
        /*0028*/ 	.byte	0x04, 0x17
        /*002a*/ 	.short	(.L_37 - .L_36)
.L_36:
        /*002c*/ 	.word	0x00000000
        /*0030*/ 	.short	0x0002
        /*0032*/ 	.short	0x0010
        /*0034*/ 	.byte	0x00, 0xf5, 0x21, 0x00


	//----- nvinfo : EIATTR_KPARAM_INFO
	.align		4
.L_37:
        /*0038*/ 	.byte	0x04, 0x17
        /*003a*/ 	.short	(.L_39 - .L_38)
.L_38:
        /*003c*/ 	.word	0x00000000
        /*0040*/ 	.short	0x0001
        /*0042*/ 	.short	0x0008
        /*0044*/ 	.byte	0x00, 0xf5, 0x21, 0x00


	//----- nvinfo : EIATTR_KPARAM_INFO
	.align		4
.L_39:
        /*0048*/ 	.byte	0x04, 0x17
        /*004a*/ 	.short	(.L_41 - .L_40)
.L_40:
        /*004c*/ 	.word	0x00000000
        /*0050*/ 	.short	0x0000
        /*0052*/ 	.short	0x0000
        /*0054*/ 	.byte	0x00, 0xf5, 0x21, 0x00


	//----- nvinfo : EIATTR_SPARSE_MMA_MASK
	.align		4
.L_41:
        /*0058*/ 	.byte	0x03, 0x50
        /*005a*/ 	.short	0x0000


	//----- nvinfo : EIATTR_MAXREG_COUNT
	.align		4
        /*005c*/ 	.byte	0x03, 0x1b
        /*005e*/ 	.short	0x00ff


	//----- nvinfo : EIATTR_NUM_BARRIERS
	.align		4
        /*0060*/ 	.byte	0x02, 0x4c
        /*0062*/ 	.byte	0x01
	.zero		1


	//----- nvinfo : EIATTR_MERCURY_ISA_VERSION
	.align		4
        /*0064*/ 	.byte	0x03, 0x5f
        /*0066*/ 	.short	0x0101


	//----- nvinfo : EIATTR_VRC_CTA_INIT_COUNT
	.align		4
        /*0068*/ 	.byte	0x02, 0x4a
	.zero		1
	.zero		1


	//----- nvinfo : EIATTR_EXIT_INSTR_OFFSETS
	.align		4
        /*006c*/ 	.byte	0x04, 0x1c
        /*006e*/ 	.short	(.L_43 - .L_42)


	//   ....[0]....
.L_42:
        /*0070*/ 	.word	0x00000c10


	//----- nvinfo : EIATTR_CBANK_PARAM_SIZE
	.align		4
.L_43:
        /*0074*/ 	.byte	0x03, 0x19
        /*0076*/ 	.short	0x0020


	//----- nvinfo : EIATTR_PARAM_CBANK
	.align		4
        /*0078*/ 	.byte	0x04, 0x0a
        /*007a*/ 	.short	(.L_45 - .L_44)
	.align		4
.L_44:
        /*007c*/ 	.word	index@(.nv.constant0._Z13matrixMulCUDAILi16EEvPfS0_S0_ii)
        /*0080*/ 	.short	0x0380
        /*0082*/ 	.short	0x0020


	//----- nvinfo : EIATTR_SW_WAR
	.align		4
.L_45:
        /*0084*/ 	.byte	0x04, 0x36
        /*0086*/ 	.short	(.L_47 - .L_46)
.L_46:
        /*0088*/ 	.word	0x00000008
.L_47:


//--------------------- .nv.callgraph             --------------------------
	.section	.nv.callgraph,"",@"SHT_CUDA_CALLGRAPH"
	.align	4
	.sectionentsize	8
	.align		4
        /*0000*/ 	.word	0x00000000
	.align		4
        /*0004*/ 	.word	0xffffffff
	.align		4
        /*0008*/ 	.word	0x00000000
	.align		4
        /*000c*/ 	.word	0xfffffffe
	.align		4
        /*0010*/ 	.word	0x00000000
	.align		4
        /*0014*/ 	.word	0xfffffffd
	.align		4
        /*0018*/ 	.word	0x00000000
	.align		4
        /*001c*/ 	.word	0xfffffffc


//--------------------- .text._Z13matrixMulCUDAILi32EEvPfS0_S0_ii --------------------------
	.section	.text._Z13matrixMulCUDAILi32EEvPfS0_S0_ii,"ax",@progbits
	.align	128
        .global         _Z13matrixMulCUDAILi32EEvPfS0_S0_ii
        .type           _Z13matrixMulCUDAILi32EEvPfS0_S0_ii,@function
        .size           _Z13matrixMulCUDAILi32EEvPfS0_S0_ii,(.L_x_7 - _Z13matrixMulCUDAILi32EEvPfS0_S0_ii)
        .other          _Z13matrixMulCUDAILi32EEvPfS0_S0_ii,@"STO_CUDA_ENTRY STV_DEFAULT"
_Z13matrixMulCUDAILi32EEvPfS0_S0_ii:
.text._Z13matrixMulCUDAILi32EEvPfS0_S0_ii:
[----:B------:R-:W-:Y:S01]  /*0000*/  LDC R1, c[0x0][0x37c] ;  /* 0x0000df00ff017b82 */ /* 0x000fe20000000800 */
[----:B------:R-:W0:Y:S01]  /*0010*/  LDCU.64 UR10, c[0x0][0x398] ;  /* 0x00007300ff0a77ac */ /* 0x000e220008000a00 */
[----:B------:R-:W1:Y:S01]  /*0020*/  S2R R5, SR_CTAID.X ;  /* 0x0000000000057919 */ /* 0x000e620000002500 */
[----:B------:R-:W-:Y:S01]  /*0030*/  HFMA2 R27, -RZ, RZ, 0, 0 ;  /* 0x00000000ff1b7431 */ /* 0x000fe200000001ff */
[----:B------:R-:W2:Y:S01]  /*0040*/  LDCU.64 UR8, c[0x0][0x358] ;  /* 0x00006b00ff0877ac */ /* 0x000ea20008000a00 */
[----:B------:R-:W3:Y:S01]  /*0050*/  S2R R0, SR_TID.X ;  /* 0x0000000000007919 */ /* 0x000ee20000002100 */
[----:B------:R-:W4:Y:S01]  /*0060*/  S2R R3, SR_TID.Y ;  /* 0x0000000000037919 */ /* 0x000f220000002200 */
[----:B------:R-:W1:Y:S01]  /*0070*/  S2R R2, SR_CTAID.Y ;  /* 0x0000000000027919 */ /* 0x000e620000002600 */
[----:B0-----:R-:W-:Y:S02]  /*0080*/  UISETP.GE.AND UP0, UPT, UR10, 0x1, UPT ;  /* 0x000000010a00788c */ /* 0x001fe4000bf06270 */
[----:B------:R-:W-:-:S07]  /*0090*/  USHF.L.U32 UR7, UR11, 0x5, URZ ;  /* 0x000000050b077899 */ /* 0x000fce00080006ff */
[----:B--2---:R-:W-:Y:S05]  /*00a0*/  BRA.U !UP0, `(.L_x_0) ;  /* 0x0000000508a07547 */ /* 0x004fea000b800000 */
[----:B------:R-:W0:Y:S01]  /*00b0*/  S2UR UR6, SR_CgaCtaId ;  /* 0x00000000000679c3 */ /* 0x000e220000008800 */
[----:B------:R-:W-:Y:S01]  /*00c0*/  UMOV UR4, 0x400 ;  /* 0x0000040000047882 */ /* 0x000fe20000000000 */
[C---:B-1----:R-:W-:Y:S01]  /*00d0*/  IMAD R21, R2.reuse, UR10, RZ ;  /* 0x0000000a02157c24 */ /* 0x042fe2000f8e02ff */
[----:B------:R-:W-:Y:S01]  /*00e0*/  UIADD3 UR5, UPT, UPT, UR4, 0x1000, URZ ;  /* 0x0000100004057890 */ /* 0x000fe2000fffe0ff */
[--C-:B---34-:R-:W-:Y:S01]  /*00f0*/  IMAD R4, R3, UR11, R0.reuse ;  /* 0x0000000b03047c24 */ /* 0x118fe2000f8e0200 */
[----:B------:R-:W-:Y:S02]  /*0100*/  LEA R9, R2, R3, 0x5 ;  /* 0x0000000302097211 */ /* 0x000fe400078e28ff */
[----:B------:R-:W-:Y:S01]  /*0110*/  SHF.L.U32 R21, R21, 0x5, RZ ;  /* 0x0000000515157819 */ /* 0x000fe200000006ff */
[----:B------:R-:W1:Y:S01]  /*0120*/  LDC.64 R24, c[0x0][0x390] ;  /* 0x0000e400ff187b82 */ /* 0x000e620000000a00 */
[----:B------:R-:W-:Y:S01]  /*0130*/  LEA R7, R5, R4, 0x5 ;  /* 0x0000000405077211 */ /* 0x000fe200078e28ff */
[----:B------:R-:W-:Y:S01]  /*0140*/  IMAD R6, R9, UR10, R0 ;  /* 0x0000000a09067c24 */ /* 0x000fe2000f8e0200 */
[----:B------:R-:W-:-:S02]  /*0150*/  MOV R27, RZ ;  /* 0x000000ff001b7202 */ /* 0x000fc40000000f00 */
[----:B------:R-:W-:-:S03]  /*0160*/  IADD3 R4, PT, PT, R21, UR10, RZ ;  /* 0x0000000a15047c10 */ /* 0x000fc6000fffe0ff */
[----:B------:R-:W2:Y:S01]  /*0170*/  LDC.64 R22, c[0x0][0x388] ;  /* 0x0000e200ff167b82 */ /* 0x000ea20000000a00 */
[----:B0-----:R-:W-:Y:S02]  /*0180*/  ULEA UR4, UR6, UR4, 0x18 ;  /* 0x0000000406047291 */ /* 0x001fe4000f8ec0ff */
[----:B------:R-:W-:-:S04]  /*0190*/  ULEA UR5, UR6, UR5, 0x18 ;  /* 0x0000000506057291 */ /* 0x000fc8000f8ec0ff */
[C---:B------:R-:W-:Y:S02]  /*01a0*/  LEA R19, R3.reuse, UR4, 0x7 ;  /* 0x0000000403137c11 */ /* 0x040fe4000f8e38ff */
[C---:B------:R-:W-:Y:S02]  /*01b0*/  LEA R18, R0.reuse, UR5, 0x2 ;  /* 0x0000000500127c11 */ /* 0x040fe4000f8e10ff */
[----:B------:R-:W-:Y:S02]  /*01c0*/  LEA R17, R0, R19, 0x2 ;  /* 0x0000001300117211 */ /* 0x000fe400078e10ff */
[----:B------:R-:W-:-:S07]  /*01d0*/  LEA R16, R3, R18, 0x7 ;  /* 0x0000001203107211 */ /* 0x000fce00078e38ff */
.L_x_1:
[----:B--2---:R-:W-:-:S04]  /*01e0*/  IMAD.WIDE R8, R6, 0x4, R22 ;  /* 0x0000000406087825 */ /* 0x004fc800078e0216 */
[----:B-1----:R-:W-:Y:S02]  /*01f0*/  IMAD.WIDE R10, R7, 0x4, R24 ;  /* 0x00000004070a7825 */ /* 0x002fe400078e0218 */
[----:B------:R-:W2:Y:S04]  /*0200*/  LDG.E R8, desc[UR8][R8.64] ;  /* 0x0000000808087981 */ /* 0x000ea8000c1e1900 */
[----:B------:R-:W3:Y:S01]  /*0210*/  LDG.E R11, desc[UR8][R10.64] ;  /* 0x000000080a0b7981 */ /* 0x000ee2000c1e1900 */
[----:B------:R-:W-:Y:S02]  /*0220*/  IADD3 R21, PT, PT, R21, 0x20, RZ ;  /* 0x0000002015157810 */ /* 0x000fe40007ffe0ff */
[----:B------:R-:W-:Y:S02]  /*0230*/  IADD3 R7, PT, PT, R7, UR7, RZ ;  /* 0x0000000707077c10 */ /* 0x000fe4000fffe0ff */
[----:B------:R-:W-:-:S02]  /*0240*/  ISETP.GE.AND P0, PT, R21, R4, PT ;  /* 0x000000041500720c */ /* 0x000fc40003f06270 */
[----:B------:R-:W-:Y:S01]  /*0250*/  IADD3 R6, PT, PT, R6, 0x20, RZ ;  /* 0x0000002006067810 */ /* 0x000fe20007ffe0ff */
[----:B--2---:R-:W-:Y:S04]  /*0260*/  STS [R17], R8 ;  /* 0x0000000811007388 */ /* 0x004fe80000000800 */
[----:B---3--:R-:W-:Y:S01]  /*0270*/  STS [R16], R11 ;  /* 0x0000000b10007388 */ /* 0x008fe20000000800 */
[----:B------:R-:W-:Y:S06]  /*0280*/  BAR.SYNC.DEFER_BLOCKING 0x0 ;  /* 0x0000000000007b1d */ /* 0x000fec0000010000 */
[----:B------:R-:W-:Y:S04]  /*0290*/  LDS R20, [R18] ;  /* 0x0000000012147984 */ /* 0x000fe80000000800 */
[----:B------:R-:W0:Y:S04]  /*02a0*/  LDS.128 R12, [R19] ;  /* 0x00000000130c7984 */ /* 0x000e280000000c00 */
[----:B------:R-:W1:Y:S04]  /*02b0*/  LDS R29, [R18+0x80] ;  /* 0x00008000121d7984 */ /* 0x000e680000000800 */
[----:B------:R-:W2:Y:S04]  /*02c0*/  LDS R26, [R18+0x100] ;  /* 0x00010000121a7984 */ /* 0x000ea80000000800 */
[----:B------:R-:W-:Y:S01]  /*02d0*/  LDS.128 R8, [R19+0x10] ;  /* 0x0000100013087984 */ /* 0x000fe20000000c00 */
[----:B0-----:R-:W-:-:S03]  /*02e0*/  FFMA R12, R12, R20, R27 ;  /* 0x000000140c0c7223 */ /* 0x001fc6000000001b */
[----:B------:R-:W-:Y:S01]  /*02f0*/  LDS R27, [R18+0x300] ;  /* 0x00030000121b7984 */ /* 0x000fe20000000800 */
[----:B-1----:R-:W-:-:S03]  /*0300*/  FFMA R29, R29, R13, R12 ;  /* 0x0000000d1d1d7223 */ /* 0x002fc6000000000c */
[----:B------:R-:W0:Y:S01]  /*0310*/  LDS R12, [R18+0x180] ;  /* 0x00018000120c7984 */ /* 0x000e220000000800 */
[----:B--2---:R-:W-:-:S03]  /*0320*/  FFMA R14, R26, R14, R29 ;  /* 0x0000000e1a0e7223 */ /* 0x004fc6000000001d */
[----:B------:R-:W1:Y:S04]  /*0330*/  LDS R13, [R18+0x200] ;  /* 0x00020000120d7984 */ /* 0x000e680000000800 */
[----:B------:R-:W2:Y:S01]  /*0340*/  LDS R29, [R18+0x280] ;  /* 0x00028000121d7984 */ /* 0x000ea20000000800 */
[----:B0-----:R-:W-:-:S04]  /*0350*/  FFMA R15, R12, R15, R14 ;  /* 0x0000000f0c0f7223 */ /* 0x001fc8000000000e */
[----:B-1----:R-:W-:Y:S02]  /*0360*/  FFMA R8, R8, R13, R15 ;  /* 0x0000000d08087223 */ /* 0x002fe4000000000f */
[----:B------:R-:W-:Y:S02]  /*0370*/  LDS.128 R12, [R19+0x20] ;  /* 0x00002000130c7984 */ /* 0x000fe40000000c00 */
[----:B--2---:R-:W-:Y:S02]  /*0380*/  FFMA R8, R29, R9, R8 ;  /* 0x000000091d087223 */ /* 0x004fe40000000008 */
[----:B------:R-:W0:Y:S02]  /*0390*/  LDS R29, [R18+0x380] ;  /* 0x00038000121d7984 */ /* 0x000e240000000800 */
[----:B------:R-:W-:Y:S02]  /*03a0*/  FFMA R8, R27, R10, R8 ;  /* 0x0000000a1b087223 */ /* 0x000fe40000000008 */
[----:B------:R-:W1:Y:S04]  /*03b0*/  LDS R9, [R18+0x400] ;  /* 0x0004000012097984 */ /* 0x000e680000000800 */
[----:B------:R-:W2:Y:S04]  /*03c0*/  LDS R10, [R18+0x480] ;  /* 0x00048000120a7984 */ /* 0x000ea80000000800 */
[----:B------:R-:W3:Y:S01]  /*03d0*/  LDS R27, [R18+0x500] ;  /* 0x00050000121b7984 */ /* 0x000ee20000000800 */
[----:B0-----:R-:W-:-:S04]  /*03e0*/  FFMA R11, R29, R11, R8 ;  /* 0x0000000b1d0b7223 */ /* 0x001fc80000000008 */
[----:B-1----:R-:W-:Y:S02]  /*03f0*/  FFMA R8, R12, R9, R11 ;  /* 0x000000090c087223 */ /* 0x002fe4000000000b */
[----:B------:R-:W0:Y:S02]  /*0400*/  LDS R12, [R18+0x580] ;  /* 0x00058000120c7984 */ /* 0x000e240000000800 */
[----:B--2---:R-:W-:Y:S02]  /*0410*/  FFMA R20, R10, R13, R8 ;  /* 0x0000000d0a147223 */ /* 0x004fe40000000008 */
[----:B------:R-:W-:Y:S02]  /*0420*/  LDS R13, [R18+0x600] ;  /* 0x00060000120d7984 */ /* 0x000fe40000000800 */
[----:B---3--:R-:W-:Y:S02]  /*0430*/  FFMA R29, R27, R14, R20 ;  /* 0x0000000e1b1d7223 */ /* 0x008fe40000000014 */
[----:B------:R-:W1:Y:S04]  /*0440*/  LDS.128 R8, [R19+0x30] ;  /* 0x0000300013087984 */ /* 0x000e680000000c00 */
[----:B------:R-:W2:Y:S04]  /*0450*/  LDS R14, [R18+0x680] ;  /* 0x00068000120e7984 */ /* 0x000ea80000000800 */
[----:B------:R-:W3:Y:S04]  /*0460*/  LDS R27, [R18+0x700] ;  /* 0x00070000121b7984 */ /* 0x000ee80000000800 */
[----:B------:R-:W-:Y:S01]  /*0470*/  LDS R20, [R18+0x980] ;  /* 0x0009800012147984 */ /* 0x000fe20000000800 */
        /* <DEDUP_REMOVED lines=8> */
[----:B------:R-:W3:Y:S01]  /*0500*/  LDS R27, [R18+0x900] ;  /* 0x00090000121b7984 */ /* 0x000ee20000000800 */
[----:B0-----:R-:W-:-:S04]  /*0510*/  FFMA R11, R8, R11, R29 ;  /* 0x0000000b080b7223 */ /* 0x001fc8000000001d */
[----:B-1----:R-:W-:-:S04]  /*0520*/  FFMA R12, R12, R9, R11 ;  /* 0x000000090c0c7223 */ /* 0x002fc8000000000b */
[----:B--2---:R-:W-:Y:S02]  /*0530*/  FFMA R10, R10, R13, R12 ;  /* 0x0000000d0a0a7223 */ /* 0x004fe4000000000c */
[----:B------:R-:W-:Y:S02]  /*0540*/  LDS R13, [R18+0xa00] ;  /* 0x000a0000120d7984 */ /* 0x000fe40000000800 */
[----:B---3--:R-:W-:Y:S02]  /*0550*/  FFMA R29, R27, R14, R10 ;  /* 0x0000000e1b1d7223 */ /* 0x008fe4000000000a */
[----:B------:R-:W0:Y:S02]  /*0560*/  LDS.128 R8, [R19+0x50] ;  /* 0x0000500013087984 */ /* 0x000e240000000c00 */
[----:B------:R-:W-:Y:S02]  /*0570*/  FFMA R15, R20, R15, R29 ;  /* 0x0000000f140f7223 */ /* 0x000fe4000000001d */
[----:B------:R-:W1:Y:S04]  /*0580*/  LDS R12, [R18+0xa80] ;  /* 0x000a8000120c7984 */ /* 0x000e680000000800 */
[----:B------:R-:W2:Y:S04]  /*0590*/  LDS R27, [R18+0xb00] ;  /* 0x000b0000121b7984 */ /* 0x000ea80000000800 */
[----:B------:R-:W3:Y:S01]  /*05a0*/  LDS R20, [R18+0xb80] ;  /* 0x000b800012147984 */ /* 0x000ee20000000800 */
[----:B0-----:R-:W-:-:S04]  /*05b0*/  FFMA R8, R8, R13, R15 ;  /* 0x0000000d08087223 */ /* 0x001fc8000000000f */
[----:B-1----:R-:W-:Y:S02]  /*05c0*/  FFMA R8, R12, R9, R8 ;  /* 0x000000090c087223 */ /* 0x002fe40000000008 */
[----:B------:R-:W-:Y:S02]  /*05d0*/  LDS R9, [R18+0xc00] ;  /* 0x000c000012097984 */ /* 0x000fe40000000800 */
[----:B--2---:R-:W-:Y:S02]  /*05e0*/  FFMA R29, R27, R10, R8 ;  /* 0x0000000a1b1d7223 */ /* 0x004fe40000000008 */
[----:B------:R-:W0:Y:S02]  /*05f0*/  LDS.128 R12, [R19+0x60] ;  /* 0x00006000130c7984 */ /* 0x000e240000000c00 */
[----:B---3--:R-:W-:Y:S02]  /*0600*/  FFMA R11, R20, R11, R29 ;  /* 0x0000000b140b7223 */ /* 0x008fe4000000001d */
[----:B------:R-:W1:Y:S04]  /*0610*/  LDS R8, [R18+0xc80] ;  /* 0x000c800012087984 */ /* 0x000e680000000800 */
[----:B------:R-:W2:Y:S04]  /*0620*/  LDS R27, [R18+0xd00] ;  /* 0x000d0000121b7984 */ /* 0x000ea80000000800 */
[----:B------:R-:W3:Y:S04]  /*0630*/  LDS R20, [R18+0xd80] ;  /* 0x000d800012147984 */ /* 0x000ee80000000800 */
[----:B------:R-:W-:Y:S01]  /*0640*/  LDS R29, [R18+0xe80] ;  /* 0x000e8000121d7984 */ /* 0x000fe20000000800 */
[----:B0-----:R-:W-:-:S04]  /*0650*/  FFMA R12, R12, R9, R11 ;  /* 0x000000090c0c7223 */ /* 0x001fc8000000000b */
[----:B-1----:R-:W-:Y:S02]  /*0660*/  FFMA R8, R8, R13, R12 ;  /* 0x0000000d08087223 */ /* 0x002fe4000000000c */
[----:B------:R-:W-:Y:S02]  /*0670*/  LDS R13, [R18+0xe00] ;  /* 0x000e0000120d7984 */ /* 0x000fe40000000800 */
[----:B--2---:R-:W-:Y:S02]  /*0680*/  FFMA R27, R27, R14, R8 ;  /* 0x0000000e1b1b7223 */ /* 0x004fe40000000008 */
[----:B------:R-:W0:Y:S02]  /*0690*/  LDS.128 R8, [R19+0x70] ;  /* 0x0000700013087984 */ /* 0x000e240000000c00 */
[----:B---3--:R-:W-:Y:S02]  /*06a0*/  FFMA R15, R20, R15, R27 ;  /* 0x0000000f140f7223 */ /* 0x008fe4000000001b */
[----:B------:R-:W1:Y:S04]  /*06b0*/  LDS R12, [R18+0xf00] ;  /* 0x000f0000120c7984 */ /* 0x000e680000000800 */
[----:B------:R-:W2:Y:S01]  /*06c0*/  LDS R27, [R18+0xf80] ;  /* 0x000f8000121b7984 */ /* 0x000ea20000000800 */
[----:B0-----:R-:W-:-:S04]  /*06d0*/  FFMA R8, R8, R13, R15 ;  /* 0x0000000d08087223 */ /* 0x001fc8000000000f */
[----:B------:R-:W-:-:S04]  /*06e0*/  FFMA R9, R29, R9, R8 ;  /* 0x000000091d097223 */ /* 0x000fc80000000008 */
[----:B-1----:R-:W-:-:S04]  /*06f0*/  FFMA R10, R12, R10, R9 ;  /* 0x0000000a0c0a7223 */ /* 0x002fc80000000009 */
[----:B--2---:R-:W-:Y:S01]  /*0700*/  FFMA R27, R27, R11, R10 ;  /* 0x0000000b1b1b7223 */ /* 0x004fe2000000000a */
[----:B------:R-:W-:Y:S06]  /*0710*/  BAR.SYNC.DEFER_BLOCKING 0x0 ;  /* 0x0000000000007b1d */ /* 0x000fec0000010000 */
[----:B------:R-:W-:Y:S05]  /*0720*/  @!P0 BRA `(.L_x_1) ;  /* 0xfffffff800ac8947 */ /* 0x000fea000383ffff */
.L_x_0:
[----:B------:R-:W0:Y:S01]  /*0730*/  LDC.64 R6, c[0x0][0x380] ;  /* 0x0000e000ff067b82 */ /* 0x000e220000000a00 */
[----:B-1-3--:R-:W-:-:S05]  /*0740*/  LEA R0, R5, R0, 0x5 ;  /* 0x0000000005007211 */ /* 0x00afca00078e28ff */
[----:B----4-:R-:W-:-:S04]  /*0750*/  IMAD R3, R3, UR11, R0 ;  /* 0x0000000b03037c24 */ /* 0x010fc8000f8e0200 */
[----:B------:R-:W-:-:S04]  /*0760*/  IMAD R3, R2, UR7, R3 ;  /* 0x0000000702037c24 */ /* 0x000fc8000f8e0203 */
[----:B0-----:R-:W-:-:S05]  /*0770*/  IMAD.WIDE R2, R3, 0x4, R6 ;  /* 0x0000000403027825 */ /* 0x001fca00078e0206 */
[----:B------:R-:W-:Y:S01]  /*0780*/  STG.E desc[UR8][R2.64], R27 ;  /* 0x0000001b02007986 */ /* 0x000fe2000c101908 */
[----:B------:R-:W-:Y:S05]  /*0790*/  EXIT ;  /* 0x000000000000794d */ /* 0x000fea0003800000 */
.L_x_2:
[----:B------:R-:W-:-:S00]  /*07a0*/  BRA `(.L_x_2) ;  /* 0xfffffffc00fc7947 */ /* 0x000fc0000383ffff */
[----:B------:R-:W-:-:S00]  /*07b0*/  NOP ;  /* 0x0000000000007918 */ /* 0x000fc00000000000 */
        /* <DEDUP_REMOVED lines=12> */
.L_x_7:


//--------------------- .text._Z13matrixMulCUDAILi16EEvPfS0_S0_ii --------------------------
	.section	.text._Z13matrixMulCUDAILi16EEvPfS0_S0_ii,"ax",@progbits
	.align	128
        .global         _Z13matrixMulCUDAILi16EEvPfS0_S0_ii
        .type           _Z13matrixMulCUDAILi16EEvPfS0_S0_ii,@function
        .size           _Z13matrixMulCUDAILi16EEvPfS0_S0_ii,(.L_x_8 - _Z13matrixMulCUDAILi16EEvPfS0_S0_ii)
        .other          _Z13matrixMulCUDAILi16EEvPfS0_S0_ii,@"STO_CUDA_ENTRY STV_DEFAULT"
_Z13matrixMulCUDAILi16EEvPfS0_S0_ii:
.text._Z13matrixMulCUDAILi16EEvPfS0_S0_ii:
[----:B------:R-:W-:Y:S08]  /*0000*/  LDC R1, c[0x0][0x37c] ;  /* 0x0000df00ff017b82 */ /* 0x000ff00000000800 */
[----:B------:R-:W0:Y:S01]  /*0010*/  LDC.64 R8, c[0x0][0x398] ;  /* 0x0000e600ff087b82 */ /* 0x000e220000000a00 */
[----:B------:R-:W1:Y:S01]  /*0020*/  S2R R0, SR_TID.X ;  /* 0x0000000000007919 */ /* 0x000e620000002100 */
[----:B------:R-:W2:Y:S01]  /*0030*/  LDCU.64 UR8, c[0x0][0x358] ;  /* 0x00006b00ff0877ac */ /* 0x000ea20008000a00 */
[----:B------:R-:W-:Y:S01]  /*0040*/  HFMA2 R7, -RZ, RZ, 0, 0 ;  /* 0x00000000ff077431 */ /* 0x000fe200000001ff */
[----:B------:R-:W3:Y:S04]  /*0050*/  S2R R3, SR_TID.Y ;  /* 0x0000000000037919 */ /* 0x000ee80000002200 */
[----:B------:R-:W4:Y:S08]  /*0060*/  S2UR UR4, SR_CTAID.X ;  /* 0x00000000000479c3 */ /* 0x000f300000002500 */
[----:B------:R-:W0:Y:S02]  /*0070*/  S2UR UR10, SR_CTAID.Y ;  /* 0x00000000000a79c3 */ /* 0x000e240000002600 */
[----:B0-----:R-:W-:-:S02]  /*0080*/  ISETP.GE.AND P0, PT, R8, 0x1, PT ;  /* 0x000000010800780c */ /* 0x001fc40003f06270 */
[----:B------:R-:W-:Y:S01]  /*0090*/  SHF.L.U32 R16, R9, 0x4, RZ ;  /* 0x0000000409107819 */ /* 0x000fe200000006ff */
[----:B----4-:R-:W-:-:S10]  /*00a0*/  USHF.L.U32 UR4, UR4, 0x4, URZ ;  /* 0x0000000404047899 */ /* 0x010fd400080006ff */
[----:B-123--:R-:W-:Y:S05]  /*00b0*/  @!P0 BRA `(.L_x_3) ;  /* 0x0000000800bc8947 */ /* 0x00efea0003800000 */
[----:B------:R-:W-:Y:S01]  /*00c0*/  IMAD R19, R8, UR10, RZ ;  /* 0x0000000a08137c24 */ /* 0x000fe2000f8e02ff */
[----:B------:R-:W0:Y:S01]  /*00d0*/  S2UR UR7, SR_CgaCtaId ;  /* 0x00000000000779c3 */ /* 0x000e220000008800 */
[----:B------:R-:W-:Y:S01]  /*00e0*/  UMOV UR5, 0x400 ;  /* 0x0000040000057882 */ /* 0x000fe20000000000 */
[----:B------:R-:W-:Y:S01]  /*00f0*/  MOV R7, RZ ;  /* 0x000000ff00077202 */ /* 0x000fe20000000f00 */
[----:B------:R-:W-:Y:S01]  /*0100*/  UIADD3 UR6, UPT, UPT, UR5, 0x400, URZ ;  /* 0x0000040005067890 */ /* 0x000fe2000fffe0ff */
[----:B------:R-:W-:-:S04]  /*0110*/  SHF.L.U32 R19, R19, 0x4, RZ ;  /* 0x0000000413137819 */ /* 0x000fc800000006ff */
[C---:B------:R-:W-:Y:S02]  /*0120*/  IADD3 R18, PT, PT, R19.reuse, R8, RZ ;  /* 0x0000000813127210 */ /* 0x040fe40007ffe0ff */
[----:B------:R-:W-:Y:S02]  /*0130*/  IADD3 R21, PT, PT, R19, 0x10, RZ ;  /* 0x0000001013157810 */ /* 0x000fe40007ffe0ff */
[----:B------:R-:W-:Y:S02]  /*0140*/  LOP3.LUT R5, RZ, R19, RZ, 0x33, !PT ;  /* 0x00000013ff057212 */ /* 0x000fe400078e33ff */
[----:B------:R-:W-:-:S04]  /*0150*/  VIMNMX R2, PT, PT, R18, R21, !PT ;  /* 0x0000001512027248 */ /* 0x000fc80007fe0100 */
[----:B------:R-:W-:Y:S02]  /*0160*/  IADD3 R2, PT, PT, R2, R5, RZ ;  /* 0x0000000502027210 */ /* 0x000fe40007ffe0ff */
[----:B------:R-:W-:Y:S02]  /*0170*/  MOV R5, UR4 ;  /* 0x0000000400057c02 */ /* 0x000fe40008000f00 */
[C---:B------:R-:W-:Y:S01]  /*0180*/  LOP3.LUT P0, RZ, R2.reuse, 0x10, RZ, 0xc0, !PT ;  /* 0x0000001002ff7812 */ /* 0x040fe2000780c0ff */
[----:B0-----:R-:W-:Y:S01]  /*0190*/  ULEA UR5, UR7, UR5, 0x18 ;  /* 0x0000000507057291 */ /* 0x001fe2000f8ec0ff */
[----:B------:R-:W-:Y:S01]  /*01a0*/  ISETP.GE.U32.AND P1, PT, R2, 0x10, PT ;  /* 0x000000100200780c */ /* 0x000fe20003f26070 */
[----:B------:R-:W-:-:S04]  /*01b0*/  ULEA UR6, UR7, UR6, 0x18 ;  /* 0x0000000607067291 */ /* 0x000fc8000f8ec0ff */
[C---:B------:R-:W-:Y:S02]  /*01c0*/  LEA R17, R3.reuse, UR5, 0x6 ;  /* 0x0000000503117c11 */ /* 0x040fe4000f8e30ff */
[C---:B------:R-:W-:Y:S02]  /*01d0*/  LEA R10, R0.reuse, UR6, 0x2 ;  /* 0x00000006000a7c11 */ /* 0x040fe4000f8e10ff */
[----:B------:R-:W-:Y:S02]  /*01e0*/  LEA R11, R0, R17, 0x2 ;  /* 0x00000011000b7211 */ /* 0x000fe400078e10ff */
[----:B------:R-:W-:Y:S01]  /*01f0*/  LEA R2, R3, R10, 0x6 ;  /* 0x0000000a03027211 */ /* 0x000fe200078e30ff */
[----:B------:R-:W-:Y:S06]  /*0200*/  @P0 BRA `(.L_x_4) ;  /* 0x0000000000d00947 */ /* 0x000fec0003800000 */
[----:B------:R-:W0:Y:S01]  /*0210*/  LDC.64 R6, c[0x0][0x388] ;  /* 0x0000e200ff067b82 */ /* 0x000e220000000a00 */
[C-C-:B------:R-:W-:Y:S02]  /*0220*/  IMAD R12, R3.reuse, R8, R0.reuse ;  /* 0x00000008030c7224 */ /* 0x140fe400078e0200 */
[----:B------:R-:W-:-:S03]  /*0230*/  IMAD R14, R3, R9, R0 ;  /* 0x00000009030e7224 */ /* 0x000fc600078e0200 */
[----:B------:R-:W-:Y:S02]  /*0240*/  IADD3 R13, PT, PT, R19, R12, RZ ;  /* 0x0000000c130d7210 */ /* 0x000fe40007ffe0ff */
[----:B------:R-:W1:Y:S01]  /*0250*/  LDC.64 R4, c[0x0][0x390] ;  /* 0x0000e400ff047b82 */ /* 0x000e620000000a00 */
[----:B------:R-:W-:Y:S02]  /*0260*/  IADD3 R23, PT, PT, R14, UR4, RZ ;  /* 0x000000040e177c10 */ /* 0x000fe4000fffe0ff */
[----:B0-----:R-:W-:-:S05]  /*0270*/  IMAD.WIDE R12, R13, 0x4, R6 ;  /* 0x000000040d0c7825 */ /* 0x001fca00078e0206 */
[----:B------:R-:W2:Y:S01]  /*0280*/  LDG.E R26, desc[UR8][R12.64] ;  /* 0x000000080c1a7981 */ /* 0x000ea2000c1e1900 */
[----:B-1----:R-:W-:-:S06]  /*0290*/  IMAD.WIDE R22, R23, 0x4, R4 ;  /* 0x0000000417167825 */ /* 0x002fcc00078e0204 */
[----:B------:R-:W3:Y:S04]  /*02a0*/  LDG.E R23, desc[UR8][R22.64] ;  /* 0x0000000816177981 */ /* 0x000ee8000c1e1900 */
[----:B--2---:R-:W-:Y:S04]  /*02b0*/  STS [R11], R26 ;  /* 0x0000001a0b007388 */ /* 0x004fe80000000800 */
[----:B---3--:R-:W-:Y:S01]  /*02c0*/  STS [R2], R23 ;  /* 0x0000001702007388 */ /* 0x008fe20000000800 */
[----:B------:R-:W-:Y:S06]  /*02d0*/  BAR.SYNC.DEFER_BLOCKING 0x0 ;  /* 0x0000000000007b1d */ /* 0x000fec0000010000 */
[----:B------:R-:W-:Y:S04]  /*02e0*/  LDS R19, [R10] ;  /* 0x000000000a137984 */ /* 0x000fe80000000800 */
[----:B------:R-:W0:Y:S04]  /*02f0*/  LDS.128 R4, [R17] ;  /* 0x0000000011047984 */ /* 0x000e280000000c00 */
[----:B------:R-:W1:Y:S04]  /*0300*/  LDS R27, [R10+0x40] ;  /* 0x000040000a1b7984 */ /* 0x000e680000000800 */
[----:B------:R-:W2:Y:S04]  /*0310*/  LDS R28, [R10+0x80] ;  /* 0x000080000a1c7984 */ /* 0x000ea80000000800 */
[----:B------:R-:W3:Y:S04]  /*0320*/  LDS R24, [R10+0xc0] ;  /* 0x0000c0000a187984 */ /* 0x000ee80000000800 */
[----:B------:R-:W-:Y:S04]  /*0330*/  LDS R25, [R10+0x100] ;  /* 0x000100000a197984 */ /* 0x000fe80000000800 */
[----:B------:R-:W4:Y:S04]  /*0340*/  LDS.128 R12, [R17+0x10] ;  /* 0x00001000110c7984 */ /* 0x000f280000000c00 */
[----:B------:R-:W5:Y:S04]  /*0350*/  LDS R20, [R10+0x140] ;  /* 0x000140000a147984 */ /* 0x000f680000000800 */
[----:B------:R-:W5:Y:S04]  /*0360*/  LDS R23, [R10+0x180] ;  /* 0x000180000a177984 */ /* 0x000f680000000800 */
[----:B------:R-:W5:Y:S01]  /*0370*/  LDS R22, [R10+0x1c0] ;  /* 0x0001c0000a167984 */ /* 0x000f620000000800 */
[----:B0-----:R-:W-:-:S03]  /*0380*/  FFMA R4, R4, R19, RZ ;  /* 0x0000001304047223 */ /* 0x001fc600000000ff */
[----:B------:R-:W-:Y:S01]  /*0390*/  LDS R19, [R10+0x200] ;  /* 0x000200000a137984 */ /* 0x000fe20000000800 */
[----:B-1----:R-:W-:-:S04]  /*03a0*/  FFMA R5, R27, R5, R4 ;  /* 0x000000051b057223 */ /* 0x002fc80000000004 */
[----:B--2---:R-:W-:-:S04]  /*03b0*/  FFMA R5, R28, R6, R5 ;  /* 0x000000061c057223 */ /* 0x004fc80000000005 */
[----:B---3--:R-:W-:Y:S02]  /*03c0*/  FFMA R27, R24, R7, R5 ;  /* 0x00000007181b7223 */ /* 0x008fe40000000005 */
[----:B------:R-:W0:Y:S04]  /*03d0*/  LDS.128 R4, [R17+0x20] ;  /* 0x0000200011047984 */ /* 0x000e280000000c00 */
[----:B------:R-:W1:Y:S01]  /*03e0*/  LDS R24, [R10+0x240] ;  /* 0x000240000a187984 */ /* 0x000e620000000800 */
[----:B----4-:R-:W-:-:S04]  /*03f0*/  FFMA R25, R12, R25, R27 ;  /* 0x000000190c197223 */ /* 0x010fc8000000001b */
[----:B-----5:R-:W-:Y:S02]  /*0400*/  FFMA R20, R20, R13, R25 ;  /* 0x0000000d14147223 */ /* 0x020fe40000000019 */
[----:B------:R-:W2:Y:S02]  /*0410*/  LDS R25, [R10+0x280] ;  /* 0x000280000a197984 */ /* 0x000ea40000000800 */
[----:B------:R-:W-:Y:S02]  /*0420*/  FFMA R23, R23, R14, R20 ;  /* 0x0000000e17177223 */ /* 0x000fe40000000014 */
[----:B------:R-:W3:Y:S02]  /*0430*/  LDS R20, [R10+0x2c0] ;  /* 0x0002c0000a147984 */ /* 0x000ee40000000800 */
[----:B------:R-:W-:Y:S02]  /*0440*/  FFMA R27, R22, R15, R23 ;  /* 0x0000000f161b7223 */ /* 0x000fe40000000017 */
[----:B------:R-:W-:Y:S04]  /*0450*/  LDS R23, [R10+0x300] ;  /* 0x000300000a177984 */ /* 0x000fe80000000800 */
[----:B------:R-:W4:Y:S04]  /*0460*/  LDS.128 R12, [R17+0x30] ;  /* 0x00003000110c7984 */ /* 0x000f280000000c00 */
[----:B------:R-:W5:Y:S01]  /*0470*/  LDS R22, [R10+0x340] ;  /* 0x000340000a167984 */ /* 0x000f620000000800 */
[----:B0-----:R-:W-:-:S03]  /*0480*/  FFMA R27, R4, R19, R27 ;  /* 0x00000013041b7223 */ /* 0x001fc6000000001b */
[----:B------:R-:W0:Y:S04]  /*0490*/  LDS R19, [R10+0x380] ;  /* 0x000380000a137984 */ /* 0x000e280000000800 */
[----:B------:R-:W0:Y:S01]  /*04a0*/  LDS R4, [R10+0x3c0] ;  /* 0x0003c0000a047984 */ /* 0x000e220000000800 */
[----:B-1----:R-:W-:-:S04]  /*04b0*/  FFMA R24, R24, R5, R27 ;  /* 0x0000000518187223 */ /* 0x002fc8000000001b */
[----:B--2---:R-:W-:-:S04]  /*04c0*/  FFMA R25, R25, R6, R24 ;  /* 0x0000000619197223 */ /* 0x004fc80000000018 */
[----:B---3--:R-:W-:-:S04]  /*04d0*/  FFMA R7, R20, R7, R25 ;  /* 0x0000000714077223 */ /* 0x008fc80000000019 */
[----:B----4-:R-:W-:-:S04]  /*04e0*/  FFMA R7, R12, R23, R7 ;  /* 0x000000170c077223 */ /* 0x010fc80000000007 */
[----:B-----5:R-:W-:Y:S01]  /*04f0*/  FFMA R22, R22, R13, R7 ;  /* 0x0000000d16167223 */ /* 0x020fe20000000007 */
[----:B------:R-:W-:-:S03]  /*0500*/  IADD3 R5, PT, PT, R16, UR4, RZ ;  /* 0x0000000410057c10 */ /* 0x000fc6000fffe0ff */
[----:B0-----:R-:W-:-:S04]  /*0510*/  FFMA R19, R19, R14, R22 ;  /* 0x0000000e13137223 */ /* 0x001fc80000000016 */
[----:B------:R-:W-:Y:S01]  /*0520*/  FFMA R7, R4, R15, R19 ;  /* 0x0000000f04077223 */ /* 0x000fe20000000013 */
[----:B------:R-:W-:Y:S01]  /*0530*/  MOV R19, R21 ;  /* 0x0000001500137202 */ /* 0x000fe20000000f00 */
[----:B------:R-:W-:Y:S06]  /*0540*/  BAR.SYNC.DEFER_BLOCKING 0x0 ;  /* 0x0000000000007b1d */ /* 0x000fec0000010000 */
.L_x_4:
[----:B------:R-:W-:Y:S05]  /*0550*/  @!P1 BRA `(.L_x_3) ;  /* 0x0000000400949947 */ /* 0x000fea0003800000 */
[----:B------:R-:W0:Y:S01]  /*0560*/  LDC.64 R24, c[0x0][0x390] ;  /* 0x0000e400ff187b82 */ /* 0x000e220000000a00 */
[----:B------:R-:W-:Y:S02]  /*0570*/  IADD3 R20, PT, PT, R0, R5, RZ ;  /* 0x0000000500147210 */ /* 0x000fe40007ffe0ff */
[----:B------:R-:W-:Y:S02]  /*0580*/  IADD3 R22, PT, PT, R3, 0x10, RZ ;  /* 0x0000001003167810 */ /* 0x000fe40007ffe0ff */
[----:B------:R-:W-:-:S03]  /*0590*/  IADD3 R4, PT, PT, R19, R0, RZ ;  /* 0x0000000013047210 */ /* 0x000fc60007ffe0ff */
[-C--:B------:R-:W-:Y:S02]  /*05a0*/  IMAD R22, R22, R9.reuse, R20 ;  /* 0x0000000916167224 */ /* 0x080fe400078e0214 */
[C---:B------:R-:W-:Y:S02]  /*05b0*/  IMAD R8, R3.reuse, R8, R4 ;  /* 0x0000000803087224 */ /* 0x040fe400078e0204 */
[----:B------:R-:W-:-:S07]  /*05c0*/  IMAD R20, R3, R9, R20 ;  /* 0x0000000903147224 */ /* 0x000fce00078e0214 */
.L_x_5:
[----:B------:R-:W1:Y:S01]  /*05d0*/  LDC.64 R26, c[0x0][0x388] ;  /* 0x0000e200ff1a7b82 */ /* 0x000e620000000a00 */
[----:B0-----:R-:W-:-:S06]  /*05e0*/  IMAD.WIDE R4, R20, 0x4, R24 ;  /* 0x0000000414047825 */ /* 0x001fcc00078e0218 */
[----:B------:R-:W2:Y:S01]  /*05f0*/  LDG.E R5, desc[UR8][R4.64] ;  /* 0x0000000804057981 */ /* 0x000ea2000c1e1900 */
[----:B-1----:R-:W-:-:S05]  /*0600*/  IMAD.WIDE R26, R8, 0x4, R26 ;  /* 0x00000004081a7825 */ /* 0x002fca00078e021a */
[----:B------:R-:W3:Y:S04]  /*0610*/  LDG.E R6, desc[UR8][R26.64] ;  /* 0x000000081a067981 */ /* 0x000ee8000c1e1900 */
[----:B---3--:R-:W-:Y:S04]  /*0620*/  STS [R11], R6 ;  /* 0x000000060b007388 */ /* 0x008fe80000000800 */
[----:B--2---:R-:W-:Y:S01]  /*0630*/  STS [R2], R5 ;  /* 0x0000000502007388 */ /* 0x004fe20000000800 */
[----:B------:R-:W-:Y:S06]  /*0640*/  BAR.SYNC.DEFER_BLOCKING 0x0 ;  /* 0x0000000000007b1d */ /* 0x000fec0000010000 */
[----:B------:R-:W-:Y:S04]  /*0650*/  LDS R21, [R10] ;  /* 0x000000000a157984 */ /* 0x000fe80000000800 */
[----:B------:R-:W0:Y:S04]  /*0660*/  LDS.128 R12, [R17] ;  /* 0x00000000110c7984 */ /* 0x000e280000000c00 */
[----:B------:R-:W1:Y:S04]  /*0670*/  LDS R23, [R10+0x40] ;  /* 0x000040000a177984 */ /* 0x000e680000000800 */
[----:B------:R-:W2:Y:S04]  /*0680*/  LDS R29, [R10+0x80] ;  /* 0x000080000a1d7984 */ /* 0x000ea80000000800 */
[----:B------:R-:W3:Y:S01]  /*0690*/  LDS R28, [R10+0xc0] ;  /* 0x0000c0000a1c7984 */ /* 0x000ee20000000800 */
[----:B0-----:R-:W-:-:S03]  /*06a0*/  FFMA R12, R12, R21, R7 ;  /* 0x000000150c0c7223 */ /* 0x001fc60000000007 */
[----:B------:R-:W-:Y:S01]  /*06b0*/  LDS.128 R4, [R17+0x10] ;  /* 0x0000100011047984 */ /* 0x000fe20000000c00 */
[----:B-1----:R-:W-:-:S03]  /*06c0*/  FFMA R23, R23, R13, R12 ;  /* 0x0000000d17177223 */ /* 0x002fc6000000000c */
[----:B------:R-:W0:Y:S04]  /*06d0*/  LDS R13, [R10+0x100] ;  /* 0x000100000a0d7984 */ /* 0x000e280000000800 */
[----:B------:R-:W1:Y:S01]  /*06e0*/  LDS R21, [R10+0x140] ;  /* 0x000140000a157984 */ /* 0x000e620000000800 */
[----:B--2---:R-:W-:-:S03]  /*06f0*/  FFMA R23, R29, R14, R23 ;  /* 0x0000000e1d177223 */ /* 0x004fc60000000017 */
[----:B------:R-:W2:Y:S01]  /*0700*/  LDS R12, [R10+0x180] ;  /* 0x000180000a0c7984 */ /* 0x000ea20000000800 */
[----:B---3--:R-:W-:-:S03]  /*0710*/  FFMA R15, R28, R15, R23 ;  /* 0x0000000f1c0f7223 */ /* 0x008fc60000000017 */
        /* <DEDUP_REMOVED lines=10> */
[----:B-1----:R-:W-:Y:S02]  /*07c0*/  FFMA R13, R21, R13, R12 ;  /* 0x0000000d150d7223 */ /* 0x002fe4000000000c */
[----:B------:R-:W0:Y:S02]  /*07d0*/  LDS R21, [R10+0x2c0] ;  /* 0x0002c0000a157984 */ /* 0x000e240000000800 */
[----:B--2---:R-:W-:Y:S02]  /*07e0*/  FFMA R14, R4, R14, R13 ;  /* 0x0000000e040e7223 */ /* 0x004fe4000000000d */
[----:B------:R-:W-:Y:S04]  /*07f0*/  LDS R12, [R10+0x300] ;  /* 0x000300000a0c7984 */ /* 0x000fe80000000800 */
[----:B------:R-:W1:Y:S04]  /*0800*/  LDS.128 R4, [R17+0x30] ;  /* 0x0000300011047984 */ /* 0x000e680000000c00 */
[----:B------:R-:W2:Y:S01]  /*0810*/  LDS R13, [R10+0x340] ;  /* 0x000340000a0d7984 */ /* 0x000ea20000000800 */
[----:B------:R-:W-:-:S04]  /*0820*/  IMAD.WIDE R28, R22, 0x4, R24 ;  /* 0x00000004161c7825 */ /* 0x000fc800078e0218 */
[----:B0-----:R-:W-:Y:S02]  /*0830*/  FFMA R15, R21, R15, R14 ;  /* 0x0000000f150f7223 */ /* 0x001fe4000000000e */
[----:B------:R-:W0:Y:S02]  /*0840*/  LDS R21, [R10+0x380] ;  /* 0x000380000a157984 */ /* 0x000e240000000800 */
[----:B-1----:R-:W-:Y:S02]  /*0850*/  FFMA R12, R4, R12, R15 ;  /* 0x0000000c040c7223 */ /* 0x002fe4000000000f */
[----:B------:R-:W1:Y:S01]  /*0860*/  LDS R4, [R10+0x3c0] ;  /* 0x0003c0000a047984 */ /* 0x000e620000000800 */
[----:B------:R-:W-:Y:S06]  /*0870*/  BAR.SYNC.DEFER_BLOCKING 0x0 ;  /* 0x0000000000007b1d */ /* 0x000fec0000010000 */
[----:B------:R2:W3:Y:S04]  /*0880*/  LDG.E R27, desc[UR8][R26.64+0x40] ;  /* 0x000040081a1b7981 */ /* 0x0004e8000c1e1900 */
[----:B------:R-:W4:Y:S01]  /*0890*/  LDG.E R29, desc[UR8][R28.64] ;  /* 0x000000081c1d7981 */ /* 0x000f22000c1e1900 */
[----:B--2---:R-:W-:-:S04]  /*08a0*/  FFMA R26, R13, R5, R12 ;  /* 0x000000050d1a7223 */ /* 0x004fc8000000000c */
[----:B0-----:R-:W-:-:S04]  /*08b0*/  FFMA R6, R21, R6, R26 ;  /* 0x0000000615067223 */ /* 0x001fc8000000001a */
[----:B-1----:R-:W-:Y:S01]  /*08c0*/  FFMA R7, R4, R7, R6 ;  /* 0x0000000704077223 */ /* 0x002fe20000000006 */
[----:B------:R-:W-:-:S04]  /*08d0*/  IADD3 R19, PT, PT, R19, 0x20, RZ ;  /* 0x0000002013137810 */ /* 0x000fc80007ffe0ff */
[----:B------:R-:W-:Y:S02]  /*08e0*/  ISETP.GE.AND P0, PT, R19, R18, PT ;  /* 0x000000121300720c */ /* 0x000fe40003f06270 */
[C---:B------:R-:W-:Y:S02]  /*08f0*/  LEA R20, R9.reuse, R20, 0x5 ;  /* 0x0000001409147211 */ /* 0x040fe400078e28ff */
[----:B------:R-:W-:Y:S02]  /*0900*/  LEA R22, R9, R22, 0x5 ;  /* 0x0000001609167211 */ /* 0x000fe400078e28ff */
[----:B------:R-:W-:Y:S01]  /*0910*/  IADD3 R8, PT, PT, R8, 0x20, RZ ;  /* 0x0000002008087810 */ /* 0x000fe20007ffe0ff */
[----:B---3--:R-:W-:Y:S04]  /*0920*/  STS [R11], R27 ;  /* 0x0000001b0b007388 */ /* 0x008fe80000000800 */
[----:B----4-:R-:W-:Y:S01]  /*0930*/  STS [R2], R29 ;  /* 0x0000001d02007388 */ /* 0x010fe20000000800 */
[----:B------:R-:W-:Y:S06]  /*0940*/  BAR.SYNC.DEFER_BLOCKING 0x0 ;  /* 0x0000000000007b1d */ /* 0x000fec0000010000 */
[----:B------:R-:W-:Y:S04]  /*0950*/  LDS R23, [R10] ;  /* 0x000000000a177984 */ /* 0x000fe80000000800 */
[----:B------:R-:W0:Y:S04]  /*0960*/  LDS.128 R12, [R17] ;  /* 0x00000000110c7984 */ /* 0x000e280000000c00 */
[----:B------:R-:W1:Y:S04]  /*0970*/  LDS R5, [R10+0x40] ;  /* 0x000040000a057984 */ /* 0x000e680000000800 */
[----:B------:R-:W2:Y:S04]  /*0980*/  LDS R21, [R10+0x80] ;  /* 0x000080000a157984 */ /* 0x000ea80000000800 */
[----:B------:R-:W-:Y:S01]  /*0990*/  LDS R26, [R10+0x140] ;  /* 0x000140000a1a7984 */ /* 0x000fe20000000800 */
[----:B0-----:R-:W-:-:S03]  /*09a0*/  FFMA R4, R12, R23, R7 ;  /* 0x000000170c047223 */ /* 0x001fc60000000007 */
[----:B------:R-:W0:Y:S01]  /*09b0*/  LDS R12, [R10+0xc0] ;  /* 0x0000c0000a0c7984 */ /* 0x000e220000000800 */
[----:B-1----:R-:W-:-:S03]  /*09c0*/  FFMA R28, R5, R13, R4 ;  /* 0x0000000d051c7223 */ /* 0x002fc60000000004 */
[----:B------:R-:W-:Y:S04]  /*09d0*/  LDS R23, [R10+0x100] ;  /* 0x000100000a177984 */ /* 0x000fe80000000800 */
[----:B------:R-:W1:Y:S01]  /*09e0*/  LDS.128 R4, [R17+0x10] ;  /* 0x0000100011047984 */ /* 0x000e620000000c00 */
[----:B--2---:R-:W-:-:S03]  /*09f0*/  FFMA R13, R21, R14, R28 ;  /* 0x0000000e150d7223 */ /* 0x004fc6000000001c */
[----:B------:R-:W2:Y:S01]  /*0a00*/  LDS R21, [R10+0x180] ;  /* 0x000180000a157984 */ /* 0x000ea20000000800 */
[----:B0-----:R-:W-:-:S04]  /*0a10*/  FFMA R13, R12, R15, R13 ;  /* 0x0000000f0c0d7223 */ /* 0x001fc8000000000d */
[----:B-1----:R-:W-:Y:S02]  /*0a20*/  FFMA R13, R4, R23, R13 ;  /* 0x00000017040d7223 */ /* 0x002fe4000000000d */
[----:B------:R-:W0:Y:S02]  /*0a30*/  LDS R4, [R10+0x1c0] ;  /* 0x0001c0000a047984 */ /* 0x000e240000000800 */
[----:B------:R-:W-:Y:S02]  /*0a40*/  FFMA R28, R26, R5, R13 ;  /* 0x000000051a1c7223 */ /* 0x000fe4000000000d */
[----:B------:R-:W-:Y:S04]  /*0a50*/  LDS R23, [R10+0x200] ;  /* 0x000200000a177984 */ /* 0x000fe80000000800 */
[----:B------:R-:W1:Y:S04]  /*0a60*/  LDS.128 R12, [R17+0x20] ;  /* 0x00002000110c7984 */ /* 0x000e680000000c00 */
[----:B------:R-:W3:Y:S01]  /*0a70*/  LDS R26, [R10+0x240] ;  /* 0x000240000a1a7984 */ /* 0x000ee20000000800 */
[----:B--2---:R-:W-:-:S03]  /*0a80*/  FFMA R5, R21, R6, R28 ;  /* 0x0000000615057223 */ /* 0x004fc6000000001c */
[----:B------:R-:W2:Y:S01]  /*0a90*/  LDS R21, [R10+0x280] ;  /* 0x000280000a157984 */ /* 0x000ea20000000800 */
[----:B0-----:R-:W-:-:S04]  /*0aa0*/  FFMA R5, R4, R7, R5 ;  /* 0x0000000704057223 */ /* 0x001fc80000000005 */
[----:B-1----:R-:W-:Y:S02]  /*0ab0*/  FFMA R5, R12, R23, R5 ;  /* 0x000000170c057223 */ /* 0x002fe40000000005 */
[----:B------:R-:W0:Y:S02]  /*0ac0*/  LDS R12, [R10+0x2c0] ;  /* 0x0002c0000a0c7984 */ /* 0x000e240000000800 */
[----:B---3--:R-:W-:Y:S02]  /*0ad0*/  FFMA R26, R26, R13, R5 ;  /* 0x0000000d1a1a7223 */ /* 0x008fe40000000005 */
[----:B------:R-:W-:Y:S04]  /*0ae0*/  LDS R13, [R10+0x300] ;  /* 0x000300000a0d7984 */ /* 0x000fe80000000800 */
[----:B------:R-:W1:Y:S01]  /*0af0*/  LDS.128 R4, [R17+0x30] ;  /* 0x0000300011047984 */ /* 0x000e620000000c00 */
[----:B--2---:R-:W-:-:S03]  /*0b00*/  FFMA R21, R21, R14, R26 ;  /* 0x0000000e15157223 */ /* 0x004fc6000000001a */
[----:B------:R-:W2:Y:S04]  /*0b10*/  LDS R23, [R10+0x340] ;  /* 0x000340000a177984 */ /* 0x000ea80000000800 */
[----:B------:R-:W3:Y:S04]  /*0b20*/  LDS R26, [R10+0x380] ;  /* 0x000380000a1a7984 */ /* 0x000ee80000000800 */
[----:B------:R-:W4:Y:S01]  /*0b30*/  LDS R14, [R10+0x3c0] ;  /* 0x0003c0000a0e7984 */ /* 0x000f220000000800 */
[----:B0-----:R-:W-:-:S04]  /*0b40*/  FFMA R15, R12, R15, R21 ;  /* 0x0000000f0c0f7223 */ /* 0x001fc80000000015 */
[----:B-1----:R-:W-:-:S04]  /*0b50*/  FFMA R4, R4, R13, R15 ;  /* 0x0000000d04047223 */ /* 0x002fc8000000000f */
[----:B--2---:R-:W-:-:S04]  /*0b60*/  FFMA R5, R23, R5, R4 ;  /* 0x0000000517057223 */ /* 0x004fc80000000004 */
[----:B---3--:R-:W-:-:S04]  /*0b70*/  FFMA R5, R26, R6, R5 ;  /* 0x000000061a057223 */ /* 0x008fc80000000005 */
[----:B----4-:R-:W-:Y:S01]  /*0b80*/  FFMA R7, R14, R7, R5 ;  /* 0x000000070e077223 */ /* 0x010fe20000000005 */
[----:B------:R-:W-:Y:S06]  /*0b90*/  BAR.SYNC.DEFER_BLOCKING 0x0 ;  /* 0x0000000000007b1d */ /* 0x000fec0000010000 */
[----:B------:R-:W-:Y:S05]  /*0ba0*/  @!P0 BRA `(.L_x_5) ;  /* 0xfffffff800888947 */ /* 0x000fea000383ffff */
.L_x_3:
[----:B------:R-:W0:Y:S01]  /*0bb0*/  LDC.64 R4, c[0x0][0x380] ;  /* 0x0000e000ff047b82 */ /* 0x000e220000000a00 */
[----:B------:R-:W-:-:S05]  /*0bc0*/  IADD3 R0, PT, PT, R0, UR4, RZ ;  /* 0x0000000400007c10 */ /* 0x000fca000fffe0ff */
[----:B------:R-:W-:-:S04]  /*0bd0*/  IMAD R3, R3, R9, R0 ;  /* 0x0000000903037224 */ /* 0x000fc800078e0200 */
[----:B------:R-:W-:-:S04]  /*0be0*/  IMAD R3, R16, UR10, R3 ;  /* 0x0000000a10037c24 */ /* 0x000fc8000f8e0203 */
[----:B0-----:R-:W-:-:S05]  /*0bf0*/  IMAD.WIDE R2, R3, 0x4, R4 ;  /* 0x0000000403027825 */ /* 0x001fca00078e0204 */
[----:B------:R-:W-:Y:S01]  /*0c00*/  STG.E desc[UR8][R2.64], R7 ;  /* 0x0000000702007986 */ /* 0x000fe2000c101908 */
[----:B------:R-:W-:Y:S05]  /*0c10*/  EXIT ;  /* 0x000000000000794d */ /* 0x000fea0003800000 */
.L_x_6:
        /* <DEDUP_REMOVED lines=14> */
.L_x_8:


//--------------------- .nv.shared._Z13matrixMulCUDAILi32EEvPfS0_S0_ii --------------------------
	.section	.nv.shared._Z13matrixMulCUDAILi32EEvPfS0_S0_ii,"aw",@nobits
	.sectionflags	@""
	.align	4
.nv.shared._Z13matrixMulCUDAILi32EEvPfS0_S0_ii:
	.zero		9216


//--------------------- .nv.shared.reserved.0     --------------------------
	.section	.nv.shared.reserved.0,"aw",@nobits
	.weak		__nv_reservedSMEM_offset_0_alias
	.size		__nv_reservedSMEM_offset_0_alias, 0, 64
	.other		__nv_reservedSMEM_offset_0_alias,@"STO_CUDA_RESERVED_SHARED STV_DEFAULT"
__nv_reservedSMEM_offset_0_alias:
	.zero		0
	.zero		64


//--------------------- .nv.shared._Z13matrixMulCUDAILi16EEvPfS0_S0_ii --------------------------
	.section	.nv.shared._Z13matrixMulCUDAILi16EEvPfS0_S0_ii,"aw",@nobits
	.sectionflags	@""
	.align	4
.nv.shared._Z13matrixMulCUDAILi16EEvPfS0_S0_ii:
	.zero		3072


//--------------------- .nv.constant0._Z13matrixMulCUDAILi32EEvPfS0_S0_ii --------------------------
	.section	.nv.constant0._Z13matrixMulCUDAILi32EEvPfS0_S0_ii,"a",@progbits
	.sectionflags	@""
	.align	4
.nv.constant0._Z13matrixMulCUDAILi32EEvPfS0_S0_ii:
	.zero		928


//--------------------- .nv.constant0._Z13matrixMulCUDAILi16EEvPfS0_S0_ii --------------------------
	.section	.nv.constant0._Z13matrixMulCUDAILi16EEvPfS0_S0_ii,"a",@progbits
	.sectionflags	@""
	.align	4
.nv.constant0._Z13matrixMulCUDAILi16EEvPfS0_S0_ii:
	.zero		928


//--------------------- SYMBOLS --------------------------

	.type		.nv.reservedSmem.offset0,@object
	.size		.nv.reservedSmem.offset0,0x4
	.type		.nv.reservedSmem.cap,@object
	.size		.nv.reservedSmem.cap,0x4
